//
// Generated by NVIDIA NVVM Compiler
//
// Compiler Build ID: CL-36424714
// Cuda compilation tools, release 13.0, V13.0.88
// Based on NVVM 20.0.0
//

.version 9.0
.target sm_100
.address_size 64

	// .globl	_Z18reduceSharedMemoryPfS_i
.extern .shared .align 16 .b8 sdata[];

.visible .entry _Z18reduceSharedMemoryPfS_i(
	.param .u64 .ptr .align 1 _Z18reduceSharedMemoryPfS_i_param_0,
	.param .u64 .ptr .align 1 _Z18reduceSharedMemoryPfS_i_param_1,
	.param .u32 _Z18reduceSharedMemoryPfS_i_param_2
)
{
	.reg .pred 	%p<7>;
	.reg .b32 	%r<17>;
	.reg .b32 	%f<13>;
	.reg .b64 	%rd<11>;

	ld.param.u64 	%rd3, [_Z18reduceSharedMemoryPfS_i_param_0];
	ld.param.u64 	%rd2, [_Z18reduceSharedMemoryPfS_i_param_1];
	ld.param.u32 	%r9, [_Z18reduceSharedMemoryPfS_i_param_2];
	cvta.to.global.u64 	%rd1, %rd3;
	mov.u32 	%r1, %tid.x;
	mov.u32 	%r2, %ctaid.x;
	mov.u32 	%r16, %ntid.x;
	mul.lo.s32 	%r10, %r16, %r2;
	shl.b32 	%r11, %r10, 1;
	add.s32 	%r4, %r11, %r1;
	setp.ge.s32 	%p1, %r4, %r9;
	mov.f32 	%f12, 0f00000000;
	@%p1 bra 	$L__BB0_2;
	mul.wide.s32 	%rd4, %r4, 4;
	add.s64 	%rd5, %rd1, %rd4;
	ld.global.f32 	%f12, [%rd5];
$L__BB0_2:
	add.s32 	%r5, %r4, %r16;
	setp.ge.u32 	%p2, %r5, %r9;
	@%p2 bra 	$L__BB0_4;
	mul.wide.u32 	%rd6, %r5, 4;
	add.s64 	%rd7, %rd1, %rd6;
	ld.global.f32 	%f6, [%rd7];
	add.f32 	%f12, %f12, %f6;
$L__BB0_4:
	shl.b32 	%r12, %r1, 2;
	mov.u32 	%r13, sdata;
	add.s32 	%r6, %r13, %r12;
	st.shared.f32 	[%r6], %f12;
	bar.sync 	0;
	setp.lt.u32 	%p3, %r16, 2;
	@%p3 bra 	$L__BB0_8;
$L__BB0_5:
	shr.u32 	%r8, %r16, 1;
	setp.ge.u32 	%p4, %r1, %r8;
	@%p4 bra 	$L__BB0_7;
	shl.b32 	%r14, %r8, 2;
	add.s32 	%r15, %r6, %r14;
	ld.shared.f32 	%f7, [%r15];
	ld.shared.f32 	%f8, [%r6];
	add.f32 	%f9, %f7, %f8;
	st.shared.f32 	[%r6], %f9;
$L__BB0_7:
	bar.sync 	0;
	setp.gt.u32 	%p5, %r16, 3;
	mov.u32 	%r16, %r8;
	@%p5 bra 	$L__BB0_5;
$L__BB0_8:
	setp.ne.s32 	%p6, %r1, 0;
	@%p6 bra 	$L__BB0_10;
	ld.shared.f32 	%f10, [sdata];
	cvta.to.global.u64 	%rd8, %rd2;
	mul.wide.u32 	%rd9, %r2, 4;
	add.s64 	%rd10, %rd8, %rd9;
	st.global.f32 	[%rd10], %f10;
$L__BB0_10:
	ret;

}


// ===== COMPILED SASS (sm_100) =====

	.target	sm_100

	.elftype	@"ET_EXEC"


//--------------------- .note.nv.tkinfo           --------------------------
	.section	.note.nv.tkinfo,"",@"SHT_NOTE"
	.sectionflags	@"SHF_NOTE_NV_TKINFO"
	.tkinfo
        /*0018*/ 	.word	0x00000002
        /*0030*/ 	.string	""
        /*0030*/ 	.string	"ptxas"
        /*0030*/ 	.string	"Cuda compilation tools, release 13.0, V13.0.88"
        /*0030*/ 	.string	"Build cuda_13.0.r13.0/compiler.36424714_0"
        /*0030*/ 	.string	"-arch sm_100 -m 64 "



//--------------------- .note.nv.cuinfo           --------------------------
	.section	.note.nv.cuinfo,"",@"SHT_NOTE"
	.sectionflags	@"SHF_NOTE_NV_CUINFO"
        /*0018*/ 	.short	0x0002
        /*001a*/ 	.short	0x0064
        /*001c*/ 	.short	0x0082
	.zero		2


//--------------------- .nv.info                  --------------------------
	.section	.nv.info,"",@"SHT_CUDA_INFO"
	.align	4


	//----- nvinfo : EIATTR_REGCOUNT
	.align		4
        /*0000*/ 	.byte	0x04, 0x2f
        /*0002*/ 	.short	(.L_1 - .L_0)
	.align		4
.L_0:
        /*0004*/ 	.word	index@(_Z18reduceSharedMemoryPfS_i)
        /*0008*/ 	.word	0x00000010


	//----- nvinfo : EIATTR_FRAME_SIZE
	.align		4
.L_1:
        /*000c*/ 	.byte	0x04, 0x11
        /*000e*/ 	.short	(.L_3 - .L_2)
	.align		4
.L_2:
        /*0010*/ 	.word	index@(_Z18reduceSharedMemoryPfS_i)
        /*0014*/ 	.word	0x00000000


	//----- nvinfo : EIATTR_MIN_STACK_SIZE
	.align		4
.L_3:
        /*0018*/ 	.byte	0x04, 0x12
        /*001a*/ 	.short	(.L_5 - .L_4)
	.align		4
.L_4:
        /*001c*/ 	.word	index@(_Z18reduceSharedMemoryPfS_i)
        /*0020*/ 	.word	0x00000000
.L_5:


//--------------------- .nv.compat                --------------------------
	.section	.nv.compat,"",@"SHT_CUDA_COMPAT_INFO"
	.align	4
        /*0000*/ 	.byte	0x02, 0x09, 0x00, 0x00, 0x02, 0x02, 0x01, 0x00, 0x02, 0x05, 0x05, 0x00, 0x03, 0x07, 0x01, 0x01
        /*0010*/ 	.byte	0x02, 0x03, 0x00, 0x00, 0x02, 0x06, 0x01, 0x00, 0x04, 0x0b, 0x08, 0x00, 0x09, 0x00, 0x00, 0x00
        /*0020*/ 	.byte	0x00, 0x00, 0x00, 0x00


//--------------------- .nv.info._Z18reduceSharedMemoryPfS_i --------------------------
	.section	.nv.info._Z18reduceSharedMemoryPfS_i,"",@"SHT_CUDA_INFO"
	.sectionflags	@""
	.align	4


	//----- nvinfo : EIATTR_CUDA_API_VERSION
	.align		4
        /*0000*/ 	.byte	0x04, 0x37
        /*0002*/ 	.short	(.L_7 - .L_6)
.L_6:
        /*0004*/ 	.word	0x00000082


	//----- nvinfo : EIATTR_KPARAM_INFO
	.align		4
.L_7:
        /*0008*/ 	.byte	0x04, 0x17
        /*000a*/ 	.short	(.L_9 - .L_8)
.L_8:
        /*000c*/ 	.word	0x00000000
        /*0010*/ 	.short	0x0002
        /*0012*/ 	.short	0x0010
        /*0014*/ 	.byte	0x00, 0xf0, 0x11, 0x00


	//----- nvinfo : EIATTR_KPARAM_INFO
	.align		4
.L_9:
        /*0018*/ 	.byte	0x04, 0x17
        /*001a*/ 	.short	(.L_11 - .L_10)
.L_10:
        /*001c*/ 	.word	0x00000000
        /*0020*/ 	.short	0x0001
        /*0022*/ 	.short	0x0008
        /*0024*/ 	.byte	0x00, 0xf5, 0x21, 0x00


	//----- nvinfo : EIATTR_KPARAM_INFO
	.align		4
.L_11:
        /*0028*/ 	.byte	0x04, 0x17
        /*002a*/ 	.short	(.L_13 - .L_12)
.L_12:
        /*002c*/ 	.word	0x00000000
        /*0030*/ 	.short	0x0000
        /*0032*/ 	.short	0x0000
        /*0034*/ 	.byte	0x00, 0xf5, 0x21, 0x00


	//----- nvinfo : EIATTR_SPARSE_MMA_MASK
	.align		4
.L_13:
        /*0038*/ 	.byte	0x03, 0x50
        /*003a*/ 	.short	0x0000


	//----- nvinfo : EIATTR_MAXREG_COUNT
	.align		4
        /*003c*/ 	.byte	0x03, 0x1b
        /*003e*/ 	.short	0x00ff


	//----- nvinfo : EIATTR_NUM_BARRIERS
	.align		4
        /*0040*/ 	.byte	0x02, 0x4c
        /*0042*/ 	.byte	0x01
	.zero		1


	//----- nvinfo : EIATTR_MERCURY_ISA_VERSION
	.align		4
        /*0044*/ 	.byte	0x03, 0x5f
        /*0046*/ 	.short	0x0101


	//----- nvinfo : EIATTR_VRC_CTA_INIT_COUNT
	.align		4
        /*0048*/ 	.byte	0x02, 0x4a
	.zero		1
	.zero		1


	//----- nvinfo : EIATTR_EXIT_INSTR_OFFSETS
	.align		4
        /*004c*/ 	.byte	0x04, 0x1c
        /*004e*/ 	.short	(.L_15 - .L_14)


	//   ....[0]....
.L_14:
        /*0050*/ 	.word	0x00000280


	//   ....[1]....
        /*0054*/ 	.word	0x00000300


	//----- nvinfo : EIATTR_CBANK_PARAM_SIZE
	.align		4
.L_15:
        /*0058*/ 	.byte	0x03, 0x19
        /*005a*/ 	.short	0x0014


	//----- nvinfo : EIATTR_PARAM_CBANK
	.align		4
        /*005c*/ 	.byte	0x04, 0x0a
        /*005e*/ 	.short	(.L_17 - .L_16)
	.align		4
.L_16:
        /*0060*/ 	.word	index@(.nv.constant0._Z18reduceSharedMemoryPfS_i)
        /*0064*/ 	.short	0x0380
        /*0066*/ 	.short	0x0014


	//----- nvinfo : EIATTR_SW_WAR
	.align		4
.L_17:
        /*0068*/ 	.byte	0x04, 0x36
        /*006a*/ 	.short	(.L_19 - .L_18)
.L_18:
        /*006c*/ 	.word	0x00000008
.L_19:


//--------------------- .nv.callgraph             --------------------------
	.section	.nv.callgraph,"",@"SHT_CUDA_CALLGRAPH"
	.align	4
	.sectionentsize	8
	.align		4
        /*0000*/ 	.word	0x00000000
	.align		4
        /*0004*/ 	.word	0xffffffff
	.align		4
        /*0008*/ 	.word	0x00000000
	.align		4
        /*000c*/ 	.word	0xfffffffe
	.align		4
        /*0010*/ 	.word	0x00000000
	.align		4
        /*0014*/ 	.word	0xfffffffd
	.align		4
        /*0018*/ 	.word	0x00000000
	.align		4
        /*001c*/ 	.word	0xfffffffc


//--------------------- .text._Z18reduceSharedMemoryPfS_i --------------------------
	.section	.text._Z18reduceSharedMemoryPfS_i,"ax",@progbits
	.align	128
        .global         _Z18reduceSharedMemoryPfS_i
        .type           _Z18reduceSharedMemoryPfS_i,@function
        .size           _Z18reduceSharedMemoryPfS_i,(.L_x_3 - _Z18reduceSharedMemoryPfS_i)
        .other          _Z18reduceSharedMemoryPfS_i,@"STO_CUDA_ENTRY STV_DEFAULT"
_Z18reduceSharedMemoryPfS_i:
.text._Z18reduceSharedMemoryPfS_i:
[----:B------:R-:W-:Y:S01]  /*0000*/  LDC R1, c[0x0][0x37c] ;  /* 0x0000df00ff017b82 */ /* 0x000fe20000000800 */
[----:B------:R-:W0:Y:S01]  /*0010*/  S2R R11, SR_CTAID.X ;  /* 0x00000000000b7919 */ /* 0x000e220000002500 */
[----:B------:R-:W1:Y:S01]  /*0020*/  LDCU UR4, c[0x0][0x360] ;  /* 0x00006c00ff0477ac */ /* 0x000e620008000800 */
[----:B------:R-:W2:Y:S01]  /*0030*/  S2R R9, SR_TID.X ;  /* 0x0000000000097919 */ /* 0x000ea20000002100 */
[----:B------:R-:W3:Y:S01]  /*0040*/  LDCU UR5, c[0x0][0x390] ;  /* 0x00007200ff0577ac */ /* 0x000ee20008000800 */
[----:B------:R-:W4:Y:S01]  /*0050*/  LDCU.64 UR6, c[0x0][0x358] ;  /* 0x00006b00ff0677ac */ /* 0x000f220008000a00 */
[----:B-1----:R-:W-:Y:S02]  /*0060*/  IMAD.U32 R6, RZ, RZ, UR4 ;  /* 0x00000004ff067e24 */ /* 0x002fe4000f8e00ff */
[----:B0-----:R-:W-:-:S04]  /*0070*/  IMAD R0, R11, UR4, RZ ;  /* 0x000000040b007c24 */ /* 0x001fc8000f8e02ff */
[----:B--2---:R-:W-:Y:S02]  /*0080*/  IMAD R7, R0, 0x2, R9 ;  /* 0x0000000200077824 */ /* 0x004fe400078e0209 */
[----:B------:R-:W-:-:S03]  /*0090*/  IMAD.MOV.U32 R0, RZ, RZ, RZ ;  /* 0x000000ffff007224 */ /* 0x000fc600078e00ff */
[C---:B------:R-:W-:Y:S02]  /*00a0*/  IADD3 R13, PT, PT, R7.reuse, R6, RZ ;  /* 0x00000006070d7210 */ /* 0x040fe40007ffe0ff */
[----:B---3--:R-:W-:Y:S02]  /*00b0*/  ISETP.GE.AND P0, PT, R7, UR5, PT ;  /* 0x0000000507007c0c */ /* 0x008fe4000bf06270 */
[----:B------:R-:W-:-:S11]  /*00c0*/  ISETP.GE.U32.AND P1, PT, R13, UR5, PT ;  /* 0x000000050d007c0c */ /* 0x000fd6000bf26070 */
[----:B------:R-:W0:Y:S08]  /*00d0*/  @!P0 LDC.64 R2, c[0x0][0x380] ;  /* 0x0000e000ff028b82 */ /* 0x000e300000000a00 */
[----:B------:R-:W1:Y:S01]  /*00e0*/  @!P1 LDC.64 R4, c[0x0][0x380] ;  /* 0x0000e000ff049b82 */ /* 0x000e620000000a00 */
[----:B0-----:R-:W-:-:S05]  /*00f0*/  @!P0 IMAD.WIDE R2, R7, 0x4, R2 ;  /* 0x0000000407028825 */ /* 0x001fca00078e0202 */
[----:B----4-:R-:W2:Y:S01]  /*0100*/  @!P0 LDG.E R0, desc[UR6][R2.64] ;  /* 0x0000000602008981 */ /* 0x010ea2000c1e1900 */
[----:B-1----:R-:W-:-:S06]  /*0110*/  @!P1 IMAD.WIDE.U32 R4, R13, 0x4, R4 ;  /* 0x000000040d049825 */ /* 0x002fcc00078e0004 */
[----:B------:R-:W2:Y:S01]  /*0120*/  @!P1 LDG.E R5, desc[UR6][R4.64] ;  /* 0x0000000604059981 */ /* 0x000ea2000c1e1900 */
[----:B------:R-:W0:Y:S01]  /*0130*/  S2UR UR5, SR_CgaCtaId ;  /* 0x00000000000579c3 */ /* 0x000e220000008800 */
[----:B------:R-:W-:Y:S01]  /*0140*/  UMOV UR4, 0x400 ;  /* 0x0000040000047882 */ /* 0x000fe20000000000 */
[----:B------:R-:W-:Y:S01]  /*0150*/  ISETP.GE.U32.AND P0, PT, R6, 0x2, PT ;  /* 0x000000020600780c */ /* 0x000fe20003f06070 */
[----:B0-----:R-:W-:-:S06]  /*0160*/  ULEA UR4, UR5, UR4, 0x18 ;  /* 0x0000000405047291 */ /* 0x001fcc000f8ec0ff */
[C---:B------:R-:W-:Y:S01]  /*0170*/  LEA R7, R9.reuse, UR4, 0x2 ;  /* 0x0000000409077c11 */ /* 0x040fe2000f8e10ff */
[----:B--2---:R-:W-:Y:S01]  /*0180*/  @!P1 FADD R0, R0, R5 ;  /* 0x0000000500009221 */ /* 0x004fe20000000000 */
[----:B------:R-:W-:-:S04]  /*0190*/  ISETP.NE.AND P1, PT, R9, RZ, PT ;  /* 0x000000ff0900720c */ /* 0x000fc80003f25270 */
[----:B------:R0:W-:Y:S01]  /*01a0*/  STS [R7], R0 ;  /* 0x0000000007007388 */ /* 0x0001e20000000800 */
[----:B------:R-:W-:Y:S06]  /*01b0*/  BAR.SYNC.DEFER_BLOCKING 0x0 ;  /* 0x0000000000007b1d */ /* 0x000fec0000010000 */
[----:B------:R-:W-:Y:S05]  /*01c0*/  @!P0 BRA `(.L_x_0) ;  /* 0x00000000002c8947 */ /* 0x000fea0003800000 */
.L_x_1:
[----:B------:R-:W-:-:S04]  /*01d0*/  SHF.R.U32.HI R4, RZ, 0x1, R6 ;  /* 0x00000001ff047819 */ /* 0x000fc80000011606 */
[----:B------:R-:W-:-:S13]  /*01e0*/  ISETP.GE.U32.AND P0, PT, R9, R4, PT ;  /* 0x000000040900720c */ /* 0x000fda0003f06070 */
[----:B0-----:R-:W-:Y:S01]  /*01f0*/  @!P0 LEA R0, R4, R7, 0x2 ;  /* 0x0000000704008211 */ /* 0x001fe200078e10ff */
[----:B------:R-:W-:Y:S05]  /*0200*/  @!P0 LDS R3, [R7] ;  /* 0x0000000007038984 */ /* 0x000fea0000000800 */
[----:B------:R-:W0:Y:S02]  /*0210*/  @!P0 LDS R0, [R0] ;  /* 0x0000000000008984 */ /* 0x000e240000000800 */
[----:B0-----:R-:W-:-:S05]  /*0220*/  @!P0 FADD R2, R0, R3 ;  /* 0x0000000300028221 */ /* 0x001fca0000000000 */
[----:B------:R1:W-:Y:S01]  /*0230*/  @!P0 STS [R7], R2 ;  /* 0x0000000207008388 */ /* 0x0003e20000000800 */
[----:B------:R-:W-:Y:S01]  /*0240*/  BAR.SYNC.DEFER_BLOCKING 0x0 ;  /* 0x0000000000007b1d */ /* 0x000fe20000010000 */
[----:B------:R-:W-:Y:S01]  /*0250*/  ISETP.GT.U32.AND P0, PT, R6, 0x3, PT ;  /* 0x000000030600780c */ /* 0x000fe20003f04070 */
[----:B------:R-:W-:-:S12]  /*0260*/  IMAD.MOV.U32 R6, RZ, RZ, R4 ;  /* 0x000000ffff067224 */ /* 0x000fd800078e0004 */
[----:B-1----:R-:W-:Y:S05]  /*0270*/  @P0 BRA `(.L_x_1) ;  /* 0xfffffffc00d40947 */ /* 0x002fea000383ffff */
.L_x_0:
[----:B------:R-:W-:Y:S05]  /*0280*/  @P1 EXIT ;  /* 0x000000000000194d */ /* 0x000fea0003800000 */
[----:B------:R-:W1:Y:S01]  /*0290*/  S2UR UR5, SR_CgaCtaId ;  /* 0x00000000000579c3 */ /* 0x000e620000008800 */
[----:B------:R-:W-:-:S07]  /*02a0*/  UMOV UR4, 0x400 ;  /* 0x0000040000047882 */ /* 0x000fce0000000000 */
[----:B------:R-:W2:Y:S01]  /*02b0*/  LDC.64 R2, c[0x0][0x388] ;  /* 0x0000e200ff027b82 */ /* 0x000ea20000000a00 */
[----:B-1----:R-:W-:Y:S01]  /*02c0*/  ULEA UR4, UR5, UR4, 0x18 ;  /* 0x0000000405047291 */ /* 0x002fe2000f8ec0ff */
[----:B--2---:R-:W-:-:S08]  /*02d0*/  IMAD.WIDE.U32 R2, R11, 0x4, R2 ;  /* 0x000000040b027825 */ /* 0x004fd000078e0002 */
[----:B------:R-:W1:Y:S04]  /*02e0*/  LDS R5, [UR4] ;  /* 0x00000004ff057984 */ /* 0x000e680008000800 */
[----:B-1----:R-:W-:Y:S01]  /*02f0*/  STG.E desc[UR6][R2.64], R5 ;  /* 0x0000000502007986 */ /* 0x002fe2000c101906 */
[----:B------:R-:W-:Y:S05]  /*0300*/  EXIT ;  /* 0x000000000000794d */ /* 0x000fea0003800000 */
.L_x_2:
[----:B------:R-:W-:-:S00]  /*0310*/  BRA `(.L_x_2) ;  /* 0xfffffffc00fc7947 */ /* 0x000fc0000383ffff */
[----:B------:R-:W-:-:S00]  /*0320*/  NOP ;  /* 0x0000000000007918 */ /* 0x000fc00000000000 */
        /* <DEDUP_REMOVED lines=13> */
.L_x_3:


//--------------------- .nv.shared._Z18reduceSharedMemoryPfS_i --------------------------
	.section	.nv.shared._Z18reduceSharedMemoryPfS_i,"aw",@nobits
	.sectionflags	@""
	.align	16
	.zero		1024


//--------------------- .nv.shared.reserved.0     --------------------------
	.section	.nv.shared.reserved.0,"aw",@nobits
	.weak		__nv_reservedSMEM_offset_0_alias
	.size		__nv_reservedSMEM_offset_0_alias, 0, 64
	.other		__nv_reservedSMEM_offset_0_alias,@"STO_CUDA_RESERVED_SHARED STV_DEFAULT"
__nv_reservedSMEM_offset_0_alias:
	.zero		0
	.zero		64


//--------------------- .nv.constant0._Z18reduceSharedMemoryPfS_i --------------------------
	.section	.nv.constant0._Z18reduceSharedMemoryPfS_i,"a",@progbits
	.sectionflags	@""
	.align	4
.nv.constant0._Z18reduceSharedMemoryPfS_i:
	.zero		916


//--------------------- SYMBOLS --------------------------

	.type		.nv.reservedSmem.offset0,@object
	.size		.nv.reservedSmem.offset0,0x4
	.type		.nv.reservedSmem.cap,@object
	.size		.nv.reservedSmem.cap,0x4
